	.headerflags	@"EF_CUDA_TEXMODE_UNIFIED EF_CUDA_64BIT_ADDRESS EF_CUDA_ACCELERATORS EF_CUDA_SM90 EF_CUDA_VIRTUAL_SM(EF_CUDA_SM90)"
	.elftype	@"ET_EXEC"


//--------------------- .nv.info                  --------------------------
	.section	.nv.info,"",@"SHT_CUDA_INFO"
	.align	4


	//----- nvinfo : EIATTR_REGCOUNT
	.align		4
        /*0000*/ 	.byte	0x04, 0x2f
        /*0002*/ 	.short	(.L_1 - .L_0)
	.align		4
.L_0:
        /*0004*/ 	.word	index@(triton_poi_fused_relu_threshold_backward_8)
        /*0008*/ 	.word	0x00000020


	//----- nvinfo : EIATTR_MIN_STACK_SIZE
	.align		4
.L_1:
        /*000c*/ 	.byte	0x04, 0x12
        /*000e*/ 	.short	(.L_3 - .L_2)
	.align		4
.L_2:
        /*0010*/ 	.word	index@(triton_poi_fused_relu_threshold_backward_8)
        /*0014*/ 	.word	0x00000000


	//----- nvinfo : EIATTR_FRAME_SIZE
	.align		4
.L_3:
        /*0018*/ 	.byte	0x04, 0x11
        /*001a*/ 	.short	(.L_5 - .L_4)
	.align		4
.L_4:
        /*001c*/ 	.word	index@(triton_poi_fused_relu_threshold_backward_8)
        /*0020*/ 	.word	0x00000000


	//----- nvinfo : EIATTR_MIN_STACK_SIZE
	.align		4
.L_5:
        /*0024*/ 	.byte	0x04, 0x12
        /*0026*/ 	.short	(.L_7 - .L_6)
	.align		4
.L_6:
        /*0028*/ 	.word	index@(triton_poi_fused_relu_threshold_backward_8)
        /*002c*/ 	.word	0x00000000
.L_7:


//--------------------- .nv.info.triton_poi_fused_relu_threshold_backward_8 --------------------------
	.section	.nv.info.triton_poi_fused_relu_threshold_backward_8,"",@"SHT_CUDA_INFO"
	.sectionflags	@""
	.align	4


	//----- nvinfo : EIATTR_CUDA_API_VERSION
	.align		4
        /*0000*/ 	.byte	0x04, 0x37
        /*0002*/ 	.short	(.L_9 - .L_8)
.L_8:
        /*0004*/ 	.word	0x0000007c


	//----- nvinfo : EIATTR_KPARAM_INFO
	.align		4
.L_9:
        /*0008*/ 	.byte	0x04, 0x17
        /*000a*/ 	.short	(.L_11 - .L_10)
.L_10:
        /*000c*/ 	.word	0x00000000
        /*0010*/ 	.short	0x0004
        /*0012*/ 	.short	0x001c
        /*0014*/ 	.byte	0x00, 0xf0, 0x11, 0x00


	//----- nvinfo : EIATTR_KPARAM_INFO
	.align		4
.L_11:
        /*0018*/ 	.byte	0x04, 0x17
        /*001a*/ 	.short	(.L_13 - .L_12)
.L_12:
        /*001c*/ 	.word	0x00000000
        /*0020*/ 	.short	0x0003
        /*0022*/ 	.short	0x0018
        /*0024*/ 	.byte	0x00, 0xf0, 0x11, 0x00


	//----- nvinfo : EIATTR_KPARAM_INFO
	.align		4
.L_13:
        /*0028*/ 	.byte	0x04, 0x17
        /*002a*/ 	.short	(.L_15 - .L_14)
.L_14:
        /*002c*/ 	.word	0x00000000
        /*0030*/ 	.short	0x0002
        /*0032*/ 	.short	0x0010
        /*0034*/ 	.byte	0x00, 0xf4, 0x21, 0x00


	//----- nvinfo : EIATTR_KPARAM_INFO
	.align		4
.L_15:
        /*0038*/ 	.byte	0x04, 0x17
        /*003a*/ 	.short	(.L_17 - .L_16)
.L_16:
        /*003c*/ 	.word	0x00000000
        /*0040*/ 	.short	0x0001
        /*0042*/ 	.short	0x0008
        /*0044*/ 	.byte	0x00, 0xf4, 0x21, 0x00


	//----- nvinfo : EIATTR_KPARAM_INFO
	.align		4
.L_17:
        /*0048*/ 	.byte	0x04, 0x17
        /*004a*/ 	.short	(.L_19 - .L_18)
.L_18:
        /*004c*/ 	.word	0x00000000
        /*0050*/ 	.short	0x0000
        /*0052*/ 	.short	0x0000
        /*0054*/ 	.byte	0x00, 0xf4, 0x21, 0x00


	//----- nvinfo : EIATTR_SPARSE_MMA_MASK
	.align		4
.L_19:
        /*0058*/ 	.byte	0x03, 0x50
        /*005a*/ 	.short	0x0000


	//----- nvinfo : EIATTR_MAXREG_COUNT
	.align		4
        /*005c*/ 	.byte	0x03, 0x1b
        /*005e*/ 	.short	0x00ff


	//----- nvinfo : EIATTR_EXIT_INSTR_OFFSETS
	.align		4
        /*0060*/ 	.byte	0x04, 0x1c
        /*0062*/ 	.short	(.L_21 - .L_20)


	//   ....[0]....
.L_20:
        /*0064*/ 	.word	0x00000920


	//----- nvinfo : EIATTR_REQNTID
	.align		4
.L_21:
        /*0068*/ 	.byte	0x04, 0x10
        /*006a*/ 	.short	(.L_23 - .L_22)
.L_22:
        /*006c*/ 	.word	0x00000080
        /*0070*/ 	.word	0x00000001
        /*0074*/ 	.word	0x00000001


	//----- nvinfo : EIATTR_CBANK_PARAM_SIZE
	.align		4
.L_23:
        /*0078*/ 	.byte	0x03, 0x19
        /*007a*/ 	.short	0x0020


	//----- nvinfo : EIATTR_PARAM_CBANK
	.align		4
        /*007c*/ 	.byte	0x04, 0x0a
        /*007e*/ 	.short	(.L_25 - .L_24)
	.align		4
.L_24:
        /*0080*/ 	.word	index@(.nv.constant0.triton_poi_fused_relu_threshold_backward_8)
        /*0084*/ 	.short	0x0210
        /*0086*/ 	.short	0x0020


	//----- nvinfo : EIATTR_SW_WAR
	.align		4
.L_25:
        /*0088*/ 	.byte	0x04, 0x36
        /*008a*/ 	.short	(.L_27 - .L_26)
.L_26:
        /*008c*/ 	.word	0x00000008
.L_27:


//--------------------- .nv.callgraph             --------------------------
	.section	.nv.callgraph,"",@"SHT_CUDA_CALLGRAPH"
	.align	4
	.sectionentsize	8
	.align		4
        /*0000*/ 	.word	0x00000000
	.align		4
        /*0004*/ 	.word	0xffffffff
	.align		4
        /*0008*/ 	.word	0x00000000
	.align		4
        /*000c*/ 	.word	0xfffffffe
	.align		4
        /*0010*/ 	.word	0x00000000
	.align		4
        /*0014*/ 	.word	0xfffffffd
	.align		4
        /*0018*/ 	.word	0x00000000
	.align		4
        /*001c*/ 	.word	0xfffffffc


//--------------------- .text.triton_poi_fused_relu_threshold_backward_8 --------------------------
	.section	.text.triton_poi_fused_relu_threshold_backward_8,"ax",@progbits
	.sectionflags	@"SHF_BARRIERS=1"
	.align	128
        .global         triton_poi_fused_relu_threshold_backward_8
        .type           triton_poi_fused_relu_threshold_backward_8,@function
        .size           triton_poi_fused_relu_threshold_backward_8,(.L_x_1 - triton_poi_fused_relu_threshold_backward_8)
        .other          triton_poi_fused_relu_threshold_backward_8,@"STO_CUDA_ENTRY STV_DEFAULT"
triton_poi_fused_relu_threshold_backward_8:
.text.triton_poi_fused_relu_threshold_backward_8:
[----:B------:R-:W-:Y:S01]  /*0000*/  LDC R1, c[0x0][0x28] ;  /* 0x00000a00ff017b82 */ /* 0x000fe20000000800 */
[----:B------:R-:W1:Y:S07]  /*0010*/  S2R R20, SR_CTAID.Y ;  /* 0x0000000000147919 */ /* 0x000e6e0000002600 */
[----:B------:R-:W2:Y:S01]  /*0020*/  LDC.64 R4, c[0x0][0x210] ;  /* 0x00008400ff047b82 */ /* 0x000ea20000000a00 */
[----:B------:R-:W-:Y:S01]  /*0030*/  ULDC.64 UR6, c[0x0][0x208] ;  /* 0x0000820000067ab9 */ /* 0x000fe20000000a00 */
[----:B------:R-:W3:Y:S01]  /*0040*/  S2R R0, SR_TID.X ;  /* 0x0000000000007919 */ /* 0x000ee20000002100 */
[----:B------:R-:W4:Y:S05]  /*0050*/  S2R R7, SR_CTAID.X ;  /* 0x0000000000077919 */ /* 0x000f2a0000002500 */
[----:B------:R-:W5:Y:S01]  /*0060*/  S2UR UR5, SR_CgaCtaId ;  /* 0x00000000000579c3 */ /* 0x000f620000008800 */
[----:B------:R-:W-:Y:S01]  /*0070*/  UMOV UR4, 0x400 ;  /* 0x0000040000047882 */ /* 0x000fe20000000000 */
[----:B------:R-:W-:Y:S01]  /*0080*/  ULDC.64 UR8, c[0x0][0x220] ;  /* 0x0000880000087ab9 */ /* 0x000fe20000000a00 */
[----:B-1----:R-:W-:-:S04]  /*0090*/  SHF.R.S32.HI R3, RZ, 0x1f, R20 ;  /* 0x0000001fff037819 */ /* 0x002fc80000011414 */
[----:B------:R-:W-:Y:S01]  /*00a0*/  LEA.HI R2, R3, R20, RZ, 0xb ;  /* 0x0000001403027211 */ /* 0x000fe200078f58ff */
[----:B---3--:R-:W-:Y:S02]  /*00b0*/  IMAD.SHL.U32 R12, R0, 0x4, RZ ;  /* 0x00000004000c7824 */ /* 0x008fe400078e00ff */
[----:B----4-:R-:W-:Y:S01]  /*00c0*/  IMAD.SHL.U32 R3, R7, 0x400, RZ ;  /* 0x0000040007037824 */ /* 0x010fe200078e00ff */
[C---:B------:R-:W-:Y:S01]  /*00d0*/  LOP3.LUT R7, R2.reuse, 0xfffff800, RZ, 0xc0, !PT ;  /* 0xfffff80002077812 */ /* 0x040fe200078ec0ff */
[----:B------:R-:W-:Y:S01]  /*00e0*/  IMAD.SHL.U32 R6, R2, 0x1000, RZ ;  /* 0x0000100002067824 */ /* 0x000fe200078e00ff */
[----:B------:R-:W-:-:S04]  /*00f0*/  LOP3.LUT R12, R12, 0x1fc, RZ, 0xc0, !PT ;  /* 0x000001fc0c0c7812 */ /* 0x000fc800078ec0ff */
[----:B------:R-:W-:Y:S02]  /*0100*/  LOP3.LUT R2, R6, 0xff800000, RZ, 0xc0, !PT ;  /* 0xff80000006027812 */ /* 0x000fe400078ec0ff */
[----:B------:R-:W-:Y:S02]  /*0110*/  LOP3.LUT R21, R3, R12, RZ, 0xfc, !PT ;  /* 0x0000000c03157212 */ /* 0x000fe400078efcff */
[----:B------:R-:W-:-:S05]  /*0120*/  IADD3 R2, R2, R20, -R7 ;  /* 0x0000001402027210 */ /* 0x000fca0007ffe807 */
[----:B------:R-:W-:-:S04]  /*0130*/  IMAD R7, R21, 0x800, R2 ;  /* 0x0000080015077824 */ /* 0x000fc800078e0202 */
[----:B--2---:R-:W-:-:S04]  /*0140*/  IMAD.WIDE R26, R7, 0x4, R4 ;  /* 0x00000004071a7825 */ /* 0x004fc800078e0204 */
[----:B------:R-:W-:Y:S02]  /*0150*/  VIADD R25, R7, 0x800 ;  /* 0x0000080007197836 */ /* 0x000fe40000000000 */
[----:B------:R-:W2:Y:S02]  /*0160*/  LDG.E.EL R26, desc[UR6][R26.64] ;  /* 0x000000061a1a7981 */ /* 0x000ea4000c2e1900 */
[----:B------:R-:W-:Y:S01]  /*0170*/  IMAD.WIDE R24, R25, 0x4, R4 ;  /* 0x0000000419187825 */ /* 0x000fe200078e0204 */
[----:B------:R-:W-:-:S03]  /*0180*/  LOP3.LUT R23, R3, 0x200, R12, 0xfe, !PT ;  /* 0x0000020003177812 */ /* 0x000fc600078efe0c */
[C---:B------:R-:W-:Y:S02]  /*0190*/  VIADD R17, R7.reuse, 0x1000 ;  /* 0x0000100007117836 */ /* 0x040fe40000000000 */
[----:B------:R-:W-:Y:S01]  /*01a0*/  VIADD R29, R7, 0x1800 ;  /* 0x00001800071d7836 */ /* 0x000fe20000000000 */
[----:B------:R-:W3:Y:S01]  /*01b0*/  LDG.E.EL R24, desc[UR6][R24.64] ;  /* 0x0000000618187981 */ /* 0x000ee2000c2e1900 */
[----:B------:R-:W-:-:S04]  /*01c0*/  IMAD.WIDE R16, R17, 0x4, R4 ;  /* 0x0000000411107825 */ /* 0x000fc800078e0204 */
[----:B------:R-:W-:Y:S01]  /*01d0*/  IMAD.WIDE R28, R29, 0x4, R4 ;  /* 0x000000041d1c7825 */ /* 0x000fe200078e0204 */
[----:B------:R1:W4:Y:S03]  /*01e0*/  LDG.E.EL R11, desc[UR6][R16.64] ;  /* 0x00000006100b7981 */ /* 0x000326000c2e1900 */
[----:B------:R-:W-:Y:S01]  /*01f0*/  VIADD R9, R7, 0x100800 ;  /* 0x0010080007097836 */ /* 0x000fe20000000000 */
[----:B------:R-:W4:Y:S01]  /*0200*/  LDG.E.EL R10, desc[UR6][R28.64] ;  /* 0x000000061c0a7981 */ /* 0x000f22000c2e1900 */
[----:B------:R-:W-:Y:S02]  /*0210*/  IMAD R19, R23, 0x800, R2 ;  /* 0x0000080017137824 */ /* 0x000fe400078e0202 */
[C---:B------:R-:W-:Y:S02]  /*0220*/  VIADD R13, R7.reuse, 0x101000 ;  /* 0x00101000070d7836 */ /* 0x040fe40000000000 */
[----:B------:R-:W-:Y:S01]  /*0230*/  VIADD R15, R7, 0x101800 ;  /* 0x00101800070f7836 */ /* 0x000fe20000000000 */
[----:B01----:R-:W0:Y:S01]  /*0240*/  LDC.64 R16, c[0x0][0x218] ;  /* 0x00008600ff107b82 */ /* 0x003e220000000a00 */
[----:B------:R-:W-:-:S04]  /*0250*/  IMAD.WIDE R6, R9, 0x4, R4 ;  /* 0x0000000409067825 */ /* 0x000fc800078e0204 */
[--C-:B------:R-:W-:Y:S01]  /*0260*/  IMAD.WIDE R18, R19, 0x4, R4.reuse ;  /* 0x0000000413127825 */ /* 0x100fe200078e0204 */
[----:B------:R-:W4:Y:S03]  /*0270*/  LDG.E.EL R22, desc[UR6][R6.64] ;  /* 0x0000000606167981 */ /* 0x000f26000c2e1900 */
[--C-:B------:R-:W-:Y:S02]  /*0280*/  IMAD.WIDE R8, R13, 0x4, R4.reuse ;  /* 0x000000040d087825 */ /* 0x100fe400078e0204 */
[----:B------:R1:W4:Y:S02]  /*0290*/  LDG.E.EL R13, desc[UR6][R18.64] ;  /* 0x00000006120d7981 */ /* 0x000324000c2e1900 */
[----:B------:R-:W-:Y:S02]  /*02a0*/  IMAD.WIDE R14, R15, 0x4, R4 ;  /* 0x000000040f0e7825 */ /* 0x000fe400078e0204 */
[----:B------:R-:W4:Y:S04]  /*02b0*/  LDG.E.EL R25, desc[UR6][R8.64] ;  /* 0x0000000608197981 */ /* 0x000f28000c2e1900 */
[----:B------:R1:W4:Y:S01]  /*02c0*/  LDG.E.EL R27, desc[UR6][R14.64] ;  /* 0x000000060e1b7981 */ /* 0x000322000c2e1900 */
[----:B-----5:R-:W-:Y:S01]  /*02d0*/  UPRMT UR4, UR5, 0x654, UR4 ;  /* 0x0000065405047896 */ /* 0x020fe20008000004 */
[C---:B------:R-:W-:Y:S01]  /*02e0*/  IMAD R23, R20.reuse, 0x1000, R23 ;  /* 0x0000100014177824 */ /* 0x040fe200078e0217 */
[----:B-1----:R-:W1:Y:S01]  /*02f0*/  S2R R18, SR_TID.X ;  /* 0x0000000000127919 */ /* 0x002e620000002100 */
[----:B------:R-:W-:-:S04]  /*0300*/  IMAD R15, R20, 0x1000, R21 ;  /* 0x00001000140f7824 */ /* 0x000fc800078e0215 */
[----:B0-----:R-:W-:-:S04]  /*0310*/  IMAD.WIDE R14, R15, 0x4, R16 ;  /* 0x000000040f0e7825 */ /* 0x001fc800078e0210 */
[----:B------:R-:W-:Y:S01]  /*0320*/  IMAD.WIDE R16, R23, 0x4, R16 ;  /* 0x0000000417107825 */ /* 0x000fe200078e0210 */
[----:B-1----:R-:W-:Y:S02]  /*0330*/  LOP3.LUT R18, R18, 0x7f, RZ, 0xc0, !PT ;  /* 0x0000007f12127812 */ /* 0x002fe400078ec0ff */
[----:B------:R-:W-:Y:S02]  /*0340*/  LOP3.LUT R3, R3, 0x7f, R0, 0xf8, !PT ;  /* 0x0000007f03037812 */ /* 0x000fe400078ef800 */
[----:B--2---:R-:W-:-:S04]  /*0350*/  FSETP.GEU.AND P1, PT, R26, RZ, PT ;  /* 0x000000ff1a00720b */ /* 0x004fc80003f2e000 */
[----:B------:R-:W-:-:S04]  /*0360*/  FSEL R4, R26, RZ, P1 ;  /* 0x000000ff1a047208 */ /* 0x000fc80000800000 */
[----:B------:R-:W-:Y:S02]  /*0370*/  FSETP.GTU.AND P1, PT, R4, RZ, PT ;  /* 0x000000ff0400720b */ /* 0x000fe40003f2c000 */
[C---:B---3--:R-:W-:Y:S02]  /*0380*/  FSETP.GEU.AND P0, PT, R24.reuse, RZ, PT ;  /* 0x000000ff1800720b */ /* 0x048fe40003f0e000 */
[----:B------:R-:W-:Y:S02]  /*0390*/  SEL R9, RZ, 0x1, P1 ;  /* 0x00000001ff097807 */ /* 0x000fe40000800000 */
[----:B------:R-:W-:Y:S02]  /*03a0*/  FSEL R5, R24, RZ, P0 ;  /* 0x000000ff18057208 */ /* 0x000fe40000000000 */
[----:B----4-:R-:W-:Y:S02]  /*03b0*/  FSETP.GEU.AND P1, PT, R11, RZ, PT ;  /* 0x000000ff0b00720b */ /* 0x010fe40003f2e000 */
[----:B------:R-:W-:-:S02]  /*03c0*/  FSETP.GEU.AND P2, PT, R10, RZ, PT ;  /* 0x000000ff0a00720b */ /* 0x000fc40003f4e000 */
[----:B------:R-:W-:Y:S02]  /*03d0*/  FSETP.GTU.AND P0, PT, R5, RZ, PT ;  /* 0x000000ff0500720b */ /* 0x000fe40003f0c000 */
[----:B------:R-:W-:Y:S02]  /*03e0*/  FSEL R6, R11, RZ, P1 ;  /* 0x000000ff0b067208 */ /* 0x000fe40000800000 */
[----:B------:R-:W-:Y:S02]  /*03f0*/  FSEL R7, R10, RZ, P2 ;  /* 0x000000ff0a077208 */ /* 0x000fe40001000000 */
[----:B------:R-:W-:Y:S02]  /*0400*/  SEL R19, RZ, 0x1, P0 ;  /* 0x00000001ff137807 */ /* 0x000fe40000000000 */
[----:B------:R-:W-:Y:S02]  /*0410*/  FSETP.GTU.AND P5, PT, R6, RZ, PT ;  /* 0x000000ff0600720b */ /* 0x000fe40003fac000 */
[----:B------:R-:W-:-:S02]  /*0420*/  FSETP.GEU.AND P1, PT, R22, RZ, PT ;  /* 0x000000ff1600720b */ /* 0x000fc40003f2e000 */
[----:B------:R-:W-:Y:S02]  /*0430*/  FSETP.GTU.AND P4, PT, R7, RZ, PT ;  /* 0x000000ff0700720b */ /* 0x000fe40003f8c000 */
[----:B------:R-:W-:Y:S01]  /*0440*/  FSETP.GEU.AND P0, PT, R13, RZ, PT ;  /* 0x000000ff0d00720b */ /* 0x000fe20003f0e000 */
[----:B------:R0:W-:Y:S01]  /*0450*/  STS.U8 [R12+UR4], R9 ;  /* 0x000000090c007988 */ /* 0x0001e20008000004 */
[----:B------:R-:W-:Y:S02]  /*0460*/  FSETP.GEU.AND P3, PT, R25, RZ, PT ;  /* 0x000000ff1900720b */ /* 0x000fe40003f6e000 */
[----:B------:R-:W-:Y:S02]  /*0470*/  FSETP.GEU.AND P2, PT, R27, RZ, PT ;  /* 0x000000ff1b00720b */ /* 0x000fe40003f4e000 */
[----:B------:R-:W-:Y:S02]  /*0480*/  FSEL R8, R13, RZ, P0 ;  /* 0x000000ff0d087208 */ /* 0x000fe40000000000 */
[----:B------:R-:W-:-:S02]  /*0490*/  SEL R21, RZ, 0x1, P5 ;  /* 0x00000001ff157807 */ /* 0x000fc40002800000 */
[----:B0-----:R-:W-:Y:S02]  /*04a0*/  FSEL R9, R22, RZ, P1 ;  /* 0x000000ff16097208 */ /* 0x001fe40000800000 */
[----:B------:R-:W-:Y:S02]  /*04b0*/  SEL R23, RZ, 0x1, P4 ;  /* 0x00000001ff177807 */ /* 0x000fe40002000000 */
[----:B------:R-:W-:Y:S02]  /*04c0*/  FSEL R10, R25, RZ, P3 ;  /* 0x000000ff190a7208 */ /* 0x000fe40001800000 */
[----:B------:R-:W-:Y:S01]  /*04d0*/  FSEL R11, R27, RZ, P2 ;  /* 0x000000ff1b0b7208 */ /* 0x000fe20001000000 */
[----:B------:R0:W-:Y:S04]  /*04e0*/  STG.E.128 desc[UR6][R14.64], R4 ;  /* 0x000000040e007986 */ /* 0x0001e8000c101d06 */
[----:B------:R-:W-:Y:S04]  /*04f0*/  STS.U8 [R12+UR4+0x1], R19 ;  /* 0x000001130c007988 */ /* 0x000fe80008000004 */
[----:B------:R-:W-:Y:S04]  /*0500*/  STS.U8 [R12+UR4+0x2], R21 ;  /* 0x000002150c007988 */ /* 0x000fe80008000004 */
[----:B------:R-:W-:Y:S04]  /*0510*/  STS.U8 [R12+UR4+0x3], R23 ;  /* 0x000003170c007988 */ /* 0x000fe80008000004 */
[----:B------:R1:W-:Y:S01]  /*0520*/  STG.E.128 desc[UR6][R16.64], R8 ;  /* 0x0000000810007986 */ /* 0x0003e2000c101d06 */
[----:B------:R-:W-:Y:S01]  /*0530*/  BAR.SYNC.DEFER_BLOCKING 0x0 ;  /* 0x0000000000007b1d */ /* 0x000fe20000010000 */
[----:B------:R-:W-:-:S02]  /*0540*/  FSETP.GTU.AND P3, PT, R8, RZ, PT ;  /* 0x000000ff0800720b */ /* 0x000fc40003f6c000 */
[----:B------:R-:W-:Y:S02]  /*0550*/  FSETP.GTU.AND P2, PT, R9, RZ, PT ;  /* 0x000000ff0900720b */ /* 0x000fe40003f4c000 */
[----:B------:R-:W-:Y:S02]  /*0560*/  FSETP.GTU.AND P1, PT, R10, RZ, PT ;  /* 0x000000ff0a00720b */ /* 0x000fe40003f2c000 */
[----:B------:R-:W-:Y:S01]  /*0570*/  FSETP.GTU.AND P0, PT, R11, RZ, PT ;  /* 0x000000ff0b00720b */ /* 0x000fe20003f0c000 */
[----:B------:R-:W2:Y:S04]  /*0580*/  LDS.U8 R22, [R18+UR4] ;  /* 0x0000000412167984 */ /* 0x000ea80008000000 */
[----:B------:R-:W3:Y:S04]  /*0590*/  LDS.U8 R13, [R18+UR4+0x80] ;  /* 0x00008004120d7984 */ /* 0x000ee80008000000 */
[----:B------:R-:W4:Y:S04]  /*05a0*/  LDS.U8 R19, [R18+UR4+0x100] ;  /* 0x0001000412137984 */ /* 0x000f280008000000 */
[----:B------:R-:W5:Y:S01]  /*05b0*/  LDS.U8 R20, [R18+UR4+0x180] ;  /* 0x0001800412147984 */ /* 0x000f620008000000 */
[----:B0-----:R-:W-:Y:S01]  /*05c0*/  SEL R7, RZ, 0x1, P3 ;  /* 0x00000001ff077807 */ /* 0x001fe20001800000 */
[----:B------:R-:W-:Y:S01]  /*05d0*/  BAR.SYNC.DEFER_BLOCKING 0x0 ;  /* 0x0000000000007b1d */ /* 0x000fe20000010000 */
[----:B-1----:R-:W-:-:S02]  /*05e0*/  SEL R9, RZ, 0x1, P2 ;  /* 0x00000001ff097807 */ /* 0x002fc40001000000 */
[----:B------:R-:W-:Y:S02]  /*05f0*/  SEL R15, RZ, 0x1, P1 ;  /* 0x00000001ff0f7807 */ /* 0x000fe40000800000 */
[----:B------:R-:W-:Y:S01]  /*0600*/  SEL R17, RZ, 0x1, P0 ;  /* 0x00000001ff117807 */ /* 0x000fe20000000000 */
[----:B------:R0:W-:Y:S04]  /*0610*/  STS.U8 [R12+UR4], R7 ;  /* 0x000000070c007988 */ /* 0x0001e80008000004 */
[----:B------:R-:W-:Y:S04]  /*0620*/  STS.U8 [R12+UR4+0x1], R9 ;  /* 0x000001090c007988 */ /* 0x000fe80008000004 */
[----:B------:R-:W-:Y:S04]  /*0630*/  STS.U8 [R12+UR4+0x2], R15 ;  /* 0x0000020f0c007988 */ /* 0x000fe80008000004 */
[----:B------:R2:W-:Y:S01]  /*0640*/  STS.U8 [R12+UR4+0x3], R17 ;  /* 0x000003110c007988 */ /* 0x0005e20008000004 */
[----:B------:R-:W-:Y:S01]  /*0650*/  BAR.SYNC.DEFER_BLOCKING 0x0 ;  /* 0x0000000000007b1d */ /* 0x000fe20000010000 */
[----:B------:R-:W-:-:S04]  /*0660*/  IMAD R11, R3, 0x800, R2 ;  /* 0x00000800030b7824 */ /* 0x000fc800078e0202 */
[C---:B------:R-:W-:Y:S01]  /*0670*/  VIADD R3, R11.reuse, 0x40000 ;  /* 0x000400000b037836 */ /* 0x040fe20000000000 */
[----:B------:R-:W-:Y:S01]  /*0680*/  IADD3 R4, P0, R11, UR8, RZ ;  /* 0x000000080b047c10 */ /* 0x000fe2000ff1e0ff */
[----:B------:R-:W1:Y:S04]  /*0690*/  LDS.U8 R10, [R18+UR4] ;  /* 0x00000004120a7984 */ /* 0x000e680008000000 */
[----:B------:R-:W1:Y:S04]  /*06a0*/  LDS.U8 R8, [R18+UR4+0x80] ;  /* 0x0000800412087984 */ /* 0x000e680008000000 */
[----:B------:R-:W1:Y:S04]  /*06b0*/  LDS.U8 R0, [R18+UR4+0x100] ;  /* 0x0001000412007984 */ /* 0x000e680008000000 */
[----:B------:R-:W1:Y:S01]  /*06c0*/  LDS.U8 R9, [R18+UR4+0x180] ;  /* 0x0001800412097984 */ /* 0x000e620008000000 */
[C---:B0-----:R-:W-:Y:S01]  /*06d0*/  VIADD R7, R11.reuse, 0x80000 ;  /* 0x000800000b077836 */ /* 0x041fe20000000000 */
[C---:B------:R-:W-:Y:S01]  /*06e0*/  LEA.HI.X.SX32 R5, R11.reuse, UR9, 0x1, P0 ;  /* 0x000000090b057c11 */ /* 0x040fe200080f0eff */
[----:B------:R-:W-:Y:S01]  /*06f0*/  VIADD R14, R11, 0xc0000 ;  /* 0x000c00000b0e7836 */ /* 0x000fe20000000000 */
[----:B------:R-:W-:-:S02]  /*0700*/  IADD3 R2, P0, R3, UR8, RZ ;  /* 0x0000000803027c10 */ /* 0x000fc4000ff1e0ff */
[----:B--2---:R-:W-:Y:S01]  /*0710*/  LOP3.LUT R17, R22, 0x1, RZ, 0xc0, !PT ;  /* 0x0000000116117812 */ /* 0x004fe200078ec0ff */
[----:B------:R-:W-:Y:S01]  /*0720*/  VIADD R15, R11, 0x100000 ;  /* 0x001000000b0f7836 */ /* 0x000fe20000000000 */
[----:B------:R-:W-:Y:S02]  /*0730*/  IADD3 R6, P1, R7, UR8, RZ ;  /* 0x0000000807067c10 */ /* 0x000fe4000ff3e0ff */
[----:B------:R-:W-:Y:S02]  /*0740*/  LEA.HI.X.SX32 R3, R3, UR9, 0x1, P0 ;  /* 0x0000000903037c11 */ /* 0x000fe400080f0eff */
[----:B------:R-:W-:Y:S01]  /*0750*/  IADD3 R12, P0, R14, UR8, RZ ;  /* 0x000000080e0c7c10 */ /* 0x000fe2000ff1e0ff */
[----:B------:R0:W-:Y:S01]  /*0760*/  STG.E.U8 desc[UR6][R4.64], R17 ;  /* 0x0000001104007986 */ /* 0x0001e2000c101106 */
[----:B---3--:R-:W-:Y:S01]  /*0770*/  LOP3.LUT R21, R13, 0x1, RZ, 0xc0, !PT ;  /* 0x000000010d157812 */ /* 0x008fe200078ec0ff */
[----:B------:R-:W-:Y:S01]  /*0780*/  VIADD R16, R11, 0x180000 ;  /* 0x001800000b107836 */ /* 0x000fe20000000000 */
[----:B------:R-:W-:-:S02]  /*0790*/  LEA.HI.X.SX32 R7, R7, UR9, 0x1, P1 ;  /* 0x0000000907077c11 */ /* 0x000fc400088f0eff */
[----:B----4-:R-:W-:Y:S02]  /*07a0*/  LOP3.LUT R19, R19, 0x1, RZ, 0xc0, !PT ;  /* 0x0000000113137812 */ /* 0x010fe400078ec0ff */
[----:B------:R-:W-:Y:S02]  /*07b0*/  LEA.HI.X.SX32 R13, R14, UR9, 0x1, P0 ;  /* 0x000000090e0d7c11 */ /* 0x000fe400080f0eff */
[----:B------:R-:W-:Y:S01]  /*07c0*/  IADD3 R14, P0, R15, UR8, RZ ;  /* 0x000000080f0e7c10 */ /* 0x000fe2000ff1e0ff */
[C---:B0-----:R-:W-:Y:S02]  /*07d0*/  VIADD R5, R11.reuse, 0x140000 ;  /* 0x001400000b057836 */ /* 0x041fe40000000000 */
[----:B------:R-:W-:Y:S01]  /*07e0*/  VIADD R11, R11, 0x1c0000 ;  /* 0x001c00000b0b7836 */ /* 0x000fe20000000000 */
[----:B------:R0:W-:Y:S01]  /*07f0*/  STG.E.U8 desc[UR6][R2.64], R21 ;  /* 0x0000001502007986 */ /* 0x0001e2000c101106 */
[----:B-----5:R-:W-:Y:S02]  /*0800*/  LOP3.LUT R23, R20, 0x1, RZ, 0xc0, !PT ;  /* 0x0000000114177812 */ /* 0x020fe400078ec0ff */
[----:B------:R-:W-:Y:S01]  /*0810*/  IADD3 R4, P1, R5, UR8, RZ ;  /* 0x0000000805047c10 */ /* 0x000fe2000ff3e0ff */
[----:B------:R2:W-:Y:S01]  /*0820*/  STG.E.U8 desc[UR6][R6.64], R19 ;  /* 0x0000001306007986 */ /* 0x0005e2000c101106 */
[----:B------:R-:W-:-:S02]  /*0830*/  LEA.HI.X.SX32 R15, R15, UR9, 0x1, P0 ;  /* 0x000000090f0f7c11 */ /* 0x000fc400080f0eff */
[----:B-1----:R-:W-:Y:S01]  /*0840*/  LOP3.LUT R17, R10, 0x1, RZ, 0xc0, !PT ;  /* 0x000000010a117812 */ /* 0x002fe200078ec0ff */
[----:B------:R1:W-:Y:S01]  /*0850*/  STG.E.U8 desc[UR6][R12.64], R23 ;  /* 0x000000170c007986 */ /* 0x0003e2000c101106 */
[----:B------:R-:W-:Y:S02]  /*0860*/  LEA.HI.X.SX32 R5, R5, UR9, 0x1, P1 ;  /* 0x0000000905057c11 */ /* 0x000fe400088f0eff */
[----:B0-----:R-:W-:Y:S02]  /*0870*/  IADD3 R2, P0, R16, UR8, RZ ;  /* 0x0000000810027c10 */ /* 0x001fe4000ff1e0ff */
[----:B--2---:R-:W-:Y:S02]  /*0880*/  IADD3 R6, P2, R11, UR8, RZ ;  /* 0x000000080b067c10 */ /* 0x004fe4000ff5e0ff */
[----:B------:R-:W-:Y:S02]  /*0890*/  LEA.HI.X.SX32 R3, R16, UR9, 0x1, P0 ;  /* 0x0000000910037c11 */ /* 0x000fe400080f0eff */
[----:B-1----:R-:W-:-:S02]  /*08a0*/  LOP3.LUT R13, R8, 0x1, RZ, 0xc0, !PT ;  /* 0x00000001080d7812 */ /* 0x002fc400078ec0ff */
[----:B------:R-:W-:Y:S02]  /*08b0*/  LEA.HI.X.SX32 R7, R11, UR9, 0x1, P2 ;  /* 0x000000090b077c11 */ /* 0x000fe400090f0eff */
[----:B------:R-:W-:Y:S02]  /*08c0*/  LOP3.LUT R11, R0, 0x1, RZ, 0xc0, !PT ;  /* 0x00000001000b7812 */ /* 0x000fe400078ec0ff */
[----:B------:R-:W-:Y:S01]  /*08d0*/  LOP3.LUT R9, R9, 0x1, RZ, 0xc0, !PT ;  /* 0x0000000109097812 */ /* 0x000fe200078ec0ff */
[----:B------:R-:W-:Y:S04]  /*08e0*/  STG.E.U8 desc[UR6][R14.64], R17 ;  /* 0x000000110e007986 */ /* 0x000fe8000c101106 */
[----:B------:R-:W-:Y:S04]  /*08f0*/  STG.E.U8 desc[UR6][R4.64], R13 ;  /* 0x0000000d04007986 */ /* 0x000fe8000c101106 */
[----:B------:R-:W-:Y:S04]  /*0900*/  STG.E.U8 desc[UR6][R2.64], R11 ;  /* 0x0000000b02007986 */ /* 0x000fe8000c101106 */
[----:B------:R-:W-:Y:S01]  /*0910*/  STG.E.U8 desc[UR6][R6.64], R9 ;  /* 0x0000000906007986 */ /* 0x000fe2000c101106 */
[----:B------:R-:W-:Y:S05]  /*0920*/  EXIT ;  /* 0x000000000000794d */ /* 0x000fea0003800000 */
.L_x_0:
[----:B------:R-:W-:-:S00]  /*0930*/  BRA `(.L_x_0) ;  /* 0xfffffffc00fc7947 */ /* 0x000fc0000383ffff */
[----:B------:R-:W-:-:S00]  /*0940*/  NOP ;  /* 0x0000000000007918 */ /* 0x000fc00000000000 */
        /* <DEDUP_REMOVED lines=11> */
.L_x_1:


//--------------------- .nv.shared.triton_poi_fused_relu_threshold_backward_8 --------------------------
	.section	.nv.shared.triton_poi_fused_relu_threshold_backward_8,"aw",@nobits
	.sectionflags	@""
	.align	16
	.zero		1024


//--------------------- .nv.constant0.triton_poi_fused_relu_threshold_backward_8 --------------------------
	.section	.nv.constant0.triton_poi_fused_relu_threshold_backward_8,"a",@progbits
	.sectionflags	@""
	.align	4
.nv.constant0.triton_poi_fused_relu_threshold_backward_8:
	.zero		560
